//
// Generated by NVIDIA NVVM Compiler
//
// Compiler Build ID: CL-36424714
// Cuda compilation tools, release 13.0, V13.0.88
// Based on NVVM 20.0.0
//

.version 9.0
.target sm_100
.address_size 64

	// .globl	_Z3dotPKfS0_Pfi
// _ZZ3dotPKfS0_PfiE6shared has been demoted

.visible .entry _Z3dotPKfS0_Pfi(
	.param .u64 .ptr .align 1 _Z3dotPKfS0_Pfi_param_0,
	.param .u64 .ptr .align 1 _Z3dotPKfS0_Pfi_param_1,
	.param .u64 .ptr .align 1 _Z3dotPKfS0_Pfi_param_2,
	.param .u32 _Z3dotPKfS0_Pfi_param_3
)
{
	.reg .pred 	%p<12>;
	.reg .b32 	%r<51>;
	.reg .b32 	%f<86>;
	.reg .b64 	%rd<10>;
	// demoted variable
	.shared .align 4 .b8 _ZZ3dotPKfS0_PfiE6shared[32];
	ld.param.u64 	%rd1, [_Z3dotPKfS0_Pfi_param_0];
	ld.param.u64 	%rd2, [_Z3dotPKfS0_Pfi_param_1];
	ld.param.u64 	%rd3, [_Z3dotPKfS0_Pfi_param_2];
	ld.param.u32 	%r23, [_Z3dotPKfS0_Pfi_param_3];
	mov.u32 	%r1, %tid.x;
	mov.u32 	%r24, %ctaid.x;
	mov.u32 	%r25, %ntid.x;
	mad.lo.s32 	%r2, %r24, %r25, %r1;
	setp.ge.s32 	%p1, %r2, %r23;
	@%p1 bra 	$L__BB0_2;
	cvta.to.global.u64 	%rd4, %rd1;
	cvta.to.global.u64 	%rd5, %rd2;
	mul.wide.s32 	%rd6, %r2, 4;
	add.s64 	%rd7, %rd4, %rd6;
	ld.global.f32 	%f14, [%rd7];
	add.s64 	%rd8, %rd5, %rd6;
	ld.global.f32 	%f15, [%rd8];
	mul.f32 	%f16, %f14, %f15;
	shl.b32 	%r30, %r1, 2;
	mov.u32 	%r31, _ZZ3dotPKfS0_PfiE6shared;
	add.s32 	%r32, %r31, %r30;
	st.shared.f32 	[%r32], %f16;
	bra.uni 	$L__BB0_3;
$L__BB0_2:
	shl.b32 	%r26, %r1, 2;
	mov.u32 	%r27, _ZZ3dotPKfS0_PfiE6shared;
	add.s32 	%r28, %r27, %r26;
	mov.b32 	%r29, 0;
	st.shared.u32 	[%r28], %r29;
$L__BB0_3:
	bar.sync 	0;
	setp.ne.s32 	%p2, %r1, 0;
	@%p2 bra 	$L__BB0_18;
	setp.lt.s32 	%p3, %r23, 1;
	mov.f32 	%f85, 0f00000000;
	@%p3 bra 	$L__BB0_17;
	and.b32  	%r3, %r23, 15;
	setp.lt.u32 	%p4, %r23, 16;
	mov.f32 	%f85, 0f00000000;
	mov.b32 	%r47, 0;
	@%p4 bra 	$L__BB0_8;
	and.b32  	%r47, %r23, 2147483632;
	mov.u32 	%r35, _ZZ3dotPKfS0_PfiE6shared;
	add.s32 	%r44, %r35, 32;
	neg.s32 	%r45, %r47;
	mov.f32 	%f85, 0f00000000;
$L__BB0_7:
	.pragma "nounroll";
	ld.shared.f32 	%f21, [%r44+-32];
	add.f32 	%f22, %f85, %f21;
	ld.shared.f32 	%f23, [%r44+-28];
	add.f32 	%f24, %f22, %f23;
	ld.shared.f32 	%f25, [%r44+-24];
	add.f32 	%f26, %f24, %f25;
	ld.shared.f32 	%f27, [%r44+-20];
	add.f32 	%f28, %f26, %f27;
	ld.shared.f32 	%f29, [%r44+-16];
	add.f32 	%f30, %f28, %f29;
	ld.shared.f32 	%f31, [%r44+-12];
	add.f32 	%f32, %f30, %f31;
	ld.shared.f32 	%f33, [%r44+-8];
	add.f32 	%f34, %f32, %f33;
	ld.shared.f32 	%f35, [%r44+-4];
	add.f32 	%f36, %f34, %f35;
	ld.shared.f32 	%f37, [%r44];
	add.f32 	%f38, %f36, %f37;
	ld.shared.f32 	%f39, [%r44+4];
	add.f32 	%f40, %f38, %f39;
	ld.shared.f32 	%f41, [%r44+8];
	add.f32 	%f42, %f40, %f41;
	ld.shared.f32 	%f43, [%r44+12];
	add.f32 	%f44, %f42, %f43;
	ld.shared.f32 	%f45, [%r44+16];
	add.f32 	%f46, %f44, %f45;
	ld.shared.f32 	%f47, [%r44+20];
	add.f32 	%f48, %f46, %f47;
	ld.shared.f32 	%f49, [%r44+24];
	add.f32 	%f50, %f48, %f49;
	ld.shared.f32 	%f51, [%r44+28];
	add.f32 	%f85, %f50, %f51;
	add.s32 	%r45, %r45, 16;
	add.s32 	%r44, %r44, 64;
	setp.ne.s32 	%p5, %r45, 0;
	@%p5 bra 	$L__BB0_7;
$L__BB0_8:
	setp.eq.s32 	%p6, %r3, 0;
	@%p6 bra 	$L__BB0_17;
	and.b32  	%r11, %r23, 7;
	setp.lt.u32 	%p7, %r3, 8;
	@%p7 bra 	$L__BB0_11;
	shl.b32 	%r36, %r47, 2;
	mov.u32 	%r37, _ZZ3dotPKfS0_PfiE6shared;
	add.s32 	%r38, %r37, %r36;
	ld.shared.f32 	%f53, [%r38];
	add.f32 	%f54, %f85, %f53;
	ld.shared.f32 	%f55, [%r38+4];
	add.f32 	%f56, %f54, %f55;
	ld.shared.f32 	%f57, [%r38+8];
	add.f32 	%f58, %f56, %f57;
	ld.shared.f32 	%f59, [%r38+12];
	add.f32 	%f60, %f58, %f59;
	ld.shared.f32 	%f61, [%r38+16];
	add.f32 	%f62, %f60, %f61;
	ld.shared.f32 	%f63, [%r38+20];
	add.f32 	%f64, %f62, %f63;
	ld.shared.f32 	%f65, [%r38+24];
	add.f32 	%f66, %f64, %f65;
	ld.shared.f32 	%f67, [%r38+28];
	add.f32 	%f85, %f66, %f67;
	add.s32 	%r47, %r47, 8;
$L__BB0_11:
	setp.eq.s32 	%p8, %r11, 0;
	@%p8 bra 	$L__BB0_17;
	and.b32  	%r14, %r23, 3;
	setp.lt.u32 	%p9, %r11, 4;
	@%p9 bra 	$L__BB0_14;
	shl.b32 	%r39, %r47, 2;
	mov.u32 	%r40, _ZZ3dotPKfS0_PfiE6shared;
	add.s32 	%r41, %r40, %r39;
	ld.shared.f32 	%f69, [%r41];
	add.f32 	%f70, %f85, %f69;
	ld.shared.f32 	%f71, [%r41+4];
	add.f32 	%f72, %f70, %f71;
	ld.shared.f32 	%f73, [%r41+8];
	add.f32 	%f74, %f72, %f73;
	ld.shared.f32 	%f75, [%r41+12];
	add.f32 	%f85, %f74, %f75;
	add.s32 	%r47, %r47, 4;
$L__BB0_14:
	setp.eq.s32 	%p10, %r14, 0;
	@%p10 bra 	$L__BB0_17;
	shl.b32 	%r42, %r47, 2;
	mov.u32 	%r43, _ZZ3dotPKfS0_PfiE6shared;
	add.s32 	%r50, %r43, %r42;
	neg.s32 	%r49, %r14;
$L__BB0_16:
	.pragma "nounroll";
	ld.shared.f32 	%f76, [%r50];
	add.f32 	%f85, %f85, %f76;
	add.s32 	%r50, %r50, 4;
	add.s32 	%r49, %r49, 1;
	setp.ne.s32 	%p11, %r49, 0;
	@%p11 bra 	$L__BB0_16;
$L__BB0_17:
	cvta.to.global.u64 	%rd9, %rd3;
	st.global.f32 	[%rd9], %f85;
$L__BB0_18:
	ret;

}


// ===== COMPILED SASS (sm_100) =====

	.target	sm_100

	.elftype	@"ET_EXEC"


//--------------------- .note.nv.tkinfo           --------------------------
	.section	.note.nv.tkinfo,"",@"SHT_NOTE"
	.sectionflags	@"SHF_NOTE_NV_TKINFO"
	.tkinfo
        /*0018*/ 	.word	0x00000002
        /*0030*/ 	.string	""
        /*0030*/ 	.string	"ptxas"
        /*0030*/ 	.string	"Cuda compilation tools, release 13.0, V13.0.88"
        /*0030*/ 	.string	"Build cuda_13.0.r13.0/compiler.36424714_0"
        /*0030*/ 	.string	"-arch sm_100 -m 64 "



//--------------------- .note.nv.cuinfo           --------------------------
	.section	.note.nv.cuinfo,"",@"SHT_NOTE"
	.sectionflags	@"SHF_NOTE_NV_CUINFO"
        /*0018*/ 	.short	0x0002
        /*001a*/ 	.short	0x0064
        /*001c*/ 	.short	0x0082
	.zero		2


//--------------------- .nv.info                  --------------------------
	.section	.nv.info,"",@"SHT_CUDA_INFO"
	.align	4


	//----- nvinfo : EIATTR_REGCOUNT
	.align		4
        /*0000*/ 	.byte	0x04, 0x2f
        /*0002*/ 	.short	(.L_1 - .L_0)
	.align		4
.L_0:
        /*0004*/ 	.word	index@(_Z3dotPKfS0_Pfi)
        /*0008*/ 	.word	0x00000016


	//----- nvinfo : EIATTR_FRAME_SIZE
	.align		4
.L_1:
        /*000c*/ 	.byte	0x04, 0x11
        /*000e*/ 	.short	(.L_3 - .L_2)
	.align		4
.L_2:
        /*0010*/ 	.word	index@(_Z3dotPKfS0_Pfi)
        /*0014*/ 	.word	0x00000000


	//----- nvinfo : EIATTR_MIN_STACK_SIZE
	.align		4
.L_3:
        /*0018*/ 	.byte	0x04, 0x12
        /*001a*/ 	.short	(.L_5 - .L_4)
	.align		4
.L_4:
        /*001c*/ 	.word	index@(_Z3dotPKfS0_Pfi)
        /*0020*/ 	.word	0x00000000
.L_5:


//--------------------- .nv.compat                --------------------------
	.section	.nv.compat,"",@"SHT_CUDA_COMPAT_INFO"
	.align	4
        /*0000*/ 	.byte	0x02, 0x09, 0x00, 0x00, 0x02, 0x02, 0x01, 0x00, 0x02, 0x05, 0x05, 0x00, 0x03, 0x07, 0x01, 0x01
        /*0010*/ 	.byte	0x02, 0x03, 0x00, 0x00, 0x02, 0x06, 0x01, 0x00, 0x04, 0x0b, 0x08, 0x00, 0x09, 0x00, 0x00, 0x00
        /*0020*/ 	.byte	0x00, 0x00, 0x00, 0x00


//--------------------- .nv.info._Z3dotPKfS0_Pfi  --------------------------
	.section	.nv.info._Z3dotPKfS0_Pfi,"",@"SHT_CUDA_INFO"
	.sectionflags	@""
	.align	4


	//----- nvinfo : EIATTR_CUDA_API_VERSION
	.align		4
        /*0000*/ 	.byte	0x04, 0x37
        /*0002*/ 	.short	(.L_7 - .L_6)
.L_6:
        /*0004*/ 	.word	0x00000082


	//----- nvinfo : EIATTR_KPARAM_INFO
	.align		4
.L_7:
        /*0008*/ 	.byte	0x04, 0x17
        /*000a*/ 	.short	(.L_9 - .L_8)
.L_8:
        /*000c*/ 	.word	0x00000000
        /*0010*/ 	.short	0x0003
        /*0012*/ 	.short	0x0018
        /*0014*/ 	.byte	0x00, 0xf0, 0x11, 0x00


	//----- nvinfo : EIATTR_KPARAM_INFO
	.align		4
.L_9:
        /*0018*/ 	.byte	0x04, 0x17
        /*001a*/ 	.short	(.L_11 - .L_10)
.L_10:
        /*001c*/ 	.word	0x00000000
        /*0020*/ 	.short	0x0002
        /*0022*/ 	.short	0x0010
        /*0024*/ 	.byte	0x00, 0xf5, 0x21, 0x00


	//----- nvinfo : EIATTR_KPARAM_INFO
	.align		4
.L_11:
        /*0028*/ 	.byte	0x04, 0x17
        /*002a*/ 	.short	(.L_13 - .L_12)
.L_12:
        /*002c*/ 	.word	0x00000000
        /*0030*/ 	.short	0x0001
        /*0032*/ 	.short	0x0008
        /*0034*/ 	.byte	0x00, 0xf5, 0x21, 0x00


	//----- nvinfo : EIATTR_KPARAM_INFO
	.align		4
.L_13:
        /*0038*/ 	.byte	0x04, 0x17
        /*003a*/ 	.short	(.L_15 - .L_14)
.L_14:
        /*003c*/ 	.word	0x00000000
        /*0040*/ 	.short	0x0000
        /*0042*/ 	.short	0x0000
        /*0044*/ 	.byte	0x00, 0xf5, 0x21, 0x00


	//----- nvinfo : EIATTR_SPARSE_MMA_MASK
	.align		4
.L_15:
        /*0048*/ 	.byte	0x03, 0x50
        /*004a*/ 	.short	0x0000


	//----- nvinfo : EIATTR_MAXREG_COUNT
	.align		4
        /*004c*/ 	.byte	0x03, 0x1b
        /*004e*/ 	.short	0x00ff


	//----- nvinfo : EIATTR_NUM_BARRIERS
	.align		4
        /*0050*/ 	.byte	0x02, 0x4c
        /*0052*/ 	.byte	0x01
	.zero		1


	//----- nvinfo : EIATTR_MERCURY_ISA_VERSION
	.align		4
        /*0054*/ 	.byte	0x03, 0x5f
        /*0056*/ 	.short	0x0101


	//----- nvinfo : EIATTR_VRC_CTA_INIT_COUNT
	.align		4
        /*0058*/ 	.byte	0x02, 0x4a
	.zero		1
	.zero		1


	//----- nvinfo : EIATTR_EXIT_INSTR_OFFSETS
	.align		4
        /*005c*/ 	.byte	0x04, 0x1c
        /*005e*/ 	.short	(.L_17 - .L_16)


	//   ....[0]....
.L_16:
        /*0060*/ 	.word	0x00000210


	//   ....[1]....
        /*0064*/ 	.word	0x00000700


	//----- nvinfo : EIATTR_CRS_STACK_SIZE
	.align		4
.L_17:
        /*0068*/ 	.byte	0x04, 0x1e
        /*006a*/ 	.short	(.L_19 - .L_18)
.L_18:
        /*006c*/ 	.word	0x00000000


	//----- nvinfo : EIATTR_CBANK_PARAM_SIZE
	.align		4
.L_19:
        /*0070*/ 	.byte	0x03, 0x19
        /*0072*/ 	.short	0x001c


	//----- nvinfo : EIATTR_PARAM_CBANK
	.align		4
        /*0074*/ 	.byte	0x04, 0x0a
        /*0076*/ 	.short	(.L_21 - .L_20)
	.align		4
.L_20:
        /*0078*/ 	.word	index@(.nv.constant0._Z3dotPKfS0_Pfi)
        /*007c*/ 	.short	0x0380
        /*007e*/ 	.short	0x001c


	//----- nvinfo : EIATTR_SW_WAR
	.align		4
.L_21:
        /*0080*/ 	.byte	0x04, 0x36
        /*0082*/ 	.short	(.L_23 - .L_22)
.L_22:
        /*0084*/ 	.word	0x00000008
.L_23:


//--------------------- .nv.callgraph             --------------------------
	.section	.nv.callgraph,"",@"SHT_CUDA_CALLGRAPH"
	.align	4
	.sectionentsize	8
	.align		4
        /*0000*/ 	.word	0x00000000
	.align		4
        /*0004*/ 	.word	0xffffffff
	.align		4
        /*0008*/ 	.word	0x00000000
	.align		4
        /*000c*/ 	.word	0xfffffffe
	.align		4
        /*0010*/ 	.word	0x00000000
	.align		4
        /*0014*/ 	.word	0xfffffffd
	.align		4
        /*0018*/ 	.word	0x00000000
	.align		4
        /*001c*/ 	.word	0xfffffffc


//--------------------- .text._Z3dotPKfS0_Pfi     --------------------------
	.section	.text._Z3dotPKfS0_Pfi,"ax",@progbits
	.align	128
        .global         _Z3dotPKfS0_Pfi
        .type           _Z3dotPKfS0_Pfi,@function
        .size           _Z3dotPKfS0_Pfi,(.L_x_10 - _Z3dotPKfS0_Pfi)
        .other          _Z3dotPKfS0_Pfi,@"STO_CUDA_ENTRY STV_DEFAULT"
_Z3dotPKfS0_Pfi:
.text._Z3dotPKfS0_Pfi:
[----:B------:R-:W-:Y:S01]  /*0000*/  LDC R1, c[0x0][0x37c] ;  /* 0x0000df00ff017b82 */ /* 0x000fe20000000800 */
[----:B------:R-:W0:Y:S07]  /*0010*/  S2R R9, SR_TID.X ;  /* 0x0000000000097919 */ /* 0x000e2e0000002100 */
[----:B------:R-:W0:Y:S01]  /*0020*/  S2UR UR4, SR_CTAID.X ;  /* 0x00000000000479c3 */ /* 0x000e220000002500 */
[----:B------:R-:W1:Y:S01]  /*0030*/  LDCU UR7, c[0x0][0x398] ;  /* 0x00007300ff0777ac */ /* 0x000e620008000800 */
[----:B------:R-:W-:Y:S01]  /*0040*/  BSSY.RECONVERGENT B0, `(.L_x_0) ;  /* 0x000001a000007945 */ /* 0x000fe20003800200 */
[----:B------:R-:W2:Y:S05]  /*0050*/  LDCU.64 UR8, c[0x0][0x358] ;  /* 0x00006b00ff0877ac */ /* 0x000eaa0008000a00 */
[----:B------:R-:W0:Y:S02]  /*0060*/  LDC R0, c[0x0][0x360] ;  /* 0x0000d800ff007b82 */ /* 0x000e240000000800 */
[----:B0-----:R-:W-:-:S05]  /*0070*/  IMAD R7, R0, UR4, R9 ;  /* 0x0000000400077c24 */ /* 0x001fca000f8e0209 */
[----:B-1----:R-:W-:-:S13]  /*0080*/  ISETP.GE.AND P0, PT, R7, UR7, PT ;  /* 0x0000000707007c0c */ /* 0x002fda000bf06270 */
[----:B--2---:R-:W-:Y:S05]  /*0090*/  @P0 BRA `(.L_x_1) ;  /* 0x0000000000380947 */ /* 0x004fea0003800000 */
[----:B------:R-:W0:Y:S08]  /*00a0*/  LDC.64 R2, c[0x0][0x380] ;  /* 0x0000e000ff027b82 */ /* 0x000e300000000a00 */
[----:B------:R-:W1:Y:S01]  /*00b0*/  LDC.64 R4, c[0x0][0x388] ;  /* 0x0000e200ff047b82 */ /* 0x000e620000000a00 */
[----:B0-----:R-:W-:-:S06]  /*00c0*/  IMAD.WIDE R2, R7, 0x4, R2 ;  /* 0x0000000407027825 */ /* 0x001fcc00078e0202 */
[----:B------:R-:W2:Y:S01]  /*00d0*/  LDG.E R2, desc[UR8][R2.64] ;  /* 0x0000000802027981 */ /* 0x000ea2000c1e1900 */
[----:B-1----:R-:W-:-:S06]  /*00e0*/  IMAD.WIDE R4, R7, 0x4, R4 ;  /* 0x0000000407047825 */ /* 0x002fcc00078e0204 */
[----:B------:R-:W2:Y:S01]  /*00f0*/  LDG.E R5, desc[UR8][R4.64] ;  /* 0x0000000804057981 */ /* 0x000ea2000c1e1900 */
[----:B------:R-:W0:Y:S01]  /*0100*/  S2UR UR5, SR_CgaCtaId ;  /* 0x00000000000579c3 */ /* 0x000e220000008800 */
[----:B------:R-:W-:Y:S02]  /*0110*/  UMOV UR4, 0x400 ;  /* 0x0000040000047882 */ /* 0x000fe40000000000 */
[----:B0-----:R-:W-:-:S06]  /*0120*/  ULEA UR4, UR5, UR4, 0x18 ;  /* 0x0000000405047291 */ /* 0x001fcc000f8ec0ff */
[----:B------:R-:W-:-:S04]  /*0130*/  MOV R0, UR4 ;  /* 0x0000000400007c02 */ /* 0x000fc80008000f00 */
[----:B------:R-:W-:Y:S01]  /*0140*/  LEA R7, R9, R0, 0x2 ;  /* 0x0000000009077211 */ /* 0x000fe200078e10ff */
[----:B--2---:R-:W-:-:S05]  /*0150*/  FMUL R6, R2, R5 ;  /* 0x0000000502067220 */ /* 0x004fca0000400000 */
[----:B------:R1:W-:Y:S01]  /*0160*/  STS [R7], R6 ;  /* 0x0000000607007388 */ /* 0x0003e20000000800 */
[----:B------:R-:W-:Y:S05]  /*0170*/  BRA `(.L_x_2) ;  /* 0x0000000000187947 */ /* 0x000fea0003800000 */
.L_x_1:
[----:B------:R-:W0:Y:S01]  /*0180*/  S2UR UR5, SR_CgaCtaId ;  /* 0x00000000000579c3 */ /* 0x000e220000008800 */
[----:B------:R-:W-:Y:S02]  /*0190*/  UMOV UR4, 0x400 ;  /* 0x0000040000047882 */ /* 0x000fe40000000000 */
[----:B0-----:R-:W-:-:S06]  /*01a0*/  ULEA UR4, UR5, UR4, 0x18 ;  /* 0x0000000405047291 */ /* 0x001fcc000f8ec0ff */
[----:B------:R-:W-:-:S04]  /*01b0*/  MOV R0, UR4 ;  /* 0x0000000400007c02 */ /* 0x000fc80008000f00 */
[----:B------:R-:W-:-:S05]  /*01c0*/  LEA R2, R9, R0, 0x2 ;  /* 0x0000000009027211 */ /* 0x000fca00078e10ff */
[----:B------:R0:W-:Y:S02]  /*01d0*/  STS [R2], RZ ;  /* 0x000000ff02007388 */ /* 0x0001e40000000800 */
.L_x_2:
[----:B------:R-:W-:Y:S05]  /*01e0*/  BSYNC.RECONVERGENT B0 ;  /* 0x0000000000007941 */ /* 0x000fea0003800200 */
.L_x_0:
[----:B------:R-:W-:Y:S01]  /*01f0*/  BAR.SYNC.DEFER_BLOCKING 0x0 ;  /* 0x0000000000007b1d */ /* 0x000fe20000010000 */
[----:B------:R-:W-:-:S13]  /*0200*/  ISETP.NE.AND P0, PT, R9, RZ, PT ;  /* 0x000000ff0900720c */ /* 0x000fda0003f05270 */
[----:B------:R-:W-:Y:S05]  /*0210*/  @P0 EXIT ;  /* 0x000000000000094d */ /* 0x000fea0003800000 */
[----:B------:R-:W-:Y:S01]  /*0220*/  UISETP.GE.AND UP0, UPT, UR7, 0x1, UPT ;  /* 0x000000010700788c */ /* 0x000fe2000bf06270 */
[----:B------:R-:W-:-:S08]  /*0230*/  HFMA2 R19, -RZ, RZ, 0, 0 ;  /* 0x00000000ff137431 */ /* 0x000fd000000001ff */
[----:B------:R-:W-:Y:S05]  /*0240*/  BRA.U !UP0, `(.L_x_3) ;  /* 0x0000000508247547 */ /* 0x000fea000b800000 */
[----:B------:R-:W-:Y:S01]  /*0250*/  UISETP.GE.U32.AND UP1, UPT, UR7, 0x10, UPT ;  /* 0x000000100700788c */ /* 0x000fe2000bf26070 */
[----:B------:R-:W-:Y:S01]  /*0260*/  MOV R19, RZ ;  /* 0x000000ff00137202 */ /* 0x000fe20000000f00 */
[----:B------:R-:W-:Y:S01]  /*0270*/  ULOP3.LUT UR4, UR7, 0xf, URZ, 0xc0, !UPT ;  /* 0x0000000f07047892 */ /* 0x000fe2000f8ec0ff */
[----:B------:R-:W-:-:S03]  /*0280*/  MOV R3, RZ ;  /* 0x000000ff00037202 */ /* 0x000fc60000000f00 */
[----:B------:R-:W-:-:S03]  /*0290*/  UISETP.NE.AND UP0, UPT, UR4, URZ, UPT ;  /* 0x000000ff0400728c */ /* 0x000fc6000bf05270 */
[----:B------:R-:W-:Y:S08]  /*02a0*/  BRA.U !UP1, `(.L_x_4) ;  /* 0x0000000109747547 */ /* 0x000ff0000b800000 */
[----:B------:R-:W-:Y:S01]  /*02b0*/  ULOP3.LUT UR5, UR7, 0x7ffffff0, URZ, 0xc0, !UPT ;  /* 0x7ffffff007057892 */ /* 0x000fe2000f8ec0ff */
[----:B0-----:R-:W-:Y:S02]  /*02c0*/  IADD3 R2, PT, PT, R0, 0x20, RZ ;  /* 0x0000002000027810 */ /* 0x001fe40007ffe0ff */
[----:B------:R-:W-:Y:S01]  /*02d0*/  MOV R19, RZ ;  /* 0x000000ff00137202 */ /* 0x000fe20000000f00 */
[----:B------:R-:W-:Y:S02]  /*02e0*/  UIADD3 UR6, UPT, UPT, -UR5, URZ, URZ ;  /* 0x000000ff05067290 */ /* 0x000fe4000fffe1ff */
[----:B------:R-:W-:-:S10]  /*02f0*/  MOV R3, UR5 ;  /* 0x0000000500037c02 */ /* 0x000fd40008000f00 */
.L_x_5:
[----:B-1----:R-:W0:Y:S01]  /*0300*/  LDS.128 R4, [R2+-0x20] ;  /* 0xffffe00002047984 */ /* 0x002e220000000c00 */
[----:B------:R-:W-:-:S03]  /*0310*/  UIADD3 UR6, UPT, UPT, UR6, 0x10, URZ ;  /* 0x0000001006067890 */ /* 0x000fc6000fffe0ff */
[----:B------:R-:W1:Y:S01]  /*0320*/  LDS.128 R8, [R2+-0x10] ;  /* 0xfffff00002087984 */ /* 0x000e620000000c00 */
[----:B------:R-:W-:-:S03]  /*0330*/  UISETP.NE.AND UP1, UPT, UR6, URZ, UPT ;  /* 0x000000ff0600728c */ /* 0x000fc6000bf25270 */
[----:B------:R-:W2:Y:S01]  /*0340*/  LDS.128 R12, [R2] ;  /* 0x00000000020c7984 */ /* 0x000ea20000000c00 */
[----:B0-----:R-:W-:-:S03]  /*0350*/  FADD R4, R4, R19 ;  /* 0x0000001304047221 */ /* 0x001fc60000000000 */
[----:B------:R0:W3:Y:S01]  /*0360*/  LDS.128 R16, [R2+0x10] ;  /* 0x0000100002107984 */ /* 0x0000e20000000c00 */
[----:B------:R-:W-:-:S04]  /*0370*/  FADD R5, R4, R5 ;  /* 0x0000000504057221 */ /* 0x000fc80000000000 */
[----:B------:R-:W-:Y:S01]  /*0380*/  FADD R6, R5, R6 ;  /* 0x0000000605067221 */ /* 0x000fe20000000000 */
[----:B0-----:R-:W-:-:S03]  /*0390*/  IADD3 R2, PT, PT, R2, 0x40, RZ ;  /* 0x0000004002027810 */ /* 0x001fc60007ffe0ff */
[----:B------:R-:W-:-:S04]  /*03a0*/  FADD R7, R6, R7 ;  /* 0x0000000706077221 */ /* 0x000fc80000000000 */
[----:B-1----:R-:W-:-:S04]  /*03b0*/  FADD R8, R7, R8 ;  /* 0x0000000807087221 */ /* 0x002fc80000000000 */
[----:B------:R-:W-:-:S04]  /*03c0*/  FADD R9, R8, R9 ;  /* 0x0000000908097221 */ /* 0x000fc80000000000 */
[----:B------:R-:W-:-:S04]  /*03d0*/  FADD R10, R9, R10 ;  /* 0x0000000a090a7221 */ /* 0x000fc80000000000 */
[----:B------:R-:W-:-:S04]  /*03e0*/  FADD R11, R10, R11 ;  /* 0x0000000b0a0b7221 */ /* 0x000fc80000000000 */
[----:B--2---:R-:W-:-:S04]  /*03f0*/  FADD R12, R11, R12 ;  /* 0x0000000c0b0c7221 */ /* 0x004fc80000000000 */
[----:B------:R-:W-:-:S04]  /*0400*/  FADD R13, R12, R13 ;  /* 0x0000000d0c0d7221 */ /* 0x000fc80000000000 */
[----:B------:R-:W-:-:S04]  /*0410*/  FADD R14, R13, R14 ;  /* 0x0000000e0d0e7221 */ /* 0x000fc80000000000 */
[----:B------:R-:W-:-:S04]  /*0420*/  FADD R15, R14, R15 ;  /* 0x0000000f0e0f7221 */ /* 0x000fc80000000000 */
[----:B---3--:R-:W-:-:S04]  /*0430*/  FADD R16, R15, R16 ;  /* 0x000000100f107221 */ /* 0x008fc80000000000 */
[----:B------:R-:W-:-:S04]  /*0440*/  FADD R17, R16, R17 ;  /* 0x0000001110117221 */ /* 0x000fc80000000000 */
[----:B------:R-:W-:-:S04]  /*0450*/  FADD R18, R17, R18 ;  /* 0x0000001211127221 */ /* 0x000fc80000000000 */
[----:B------:R-:W-:Y:S01]  /*0460*/  FADD R19, R18, R19 ;  /* 0x0000001312137221 */ /* 0x000fe20000000000 */
[----:B------:R-:W-:Y:S06]  /*0470*/  BRA.U UP1, `(.L_x_5) ;  /* 0xfffffffd01a07547 */ /* 0x000fec000b83ffff */
.L_x_4:
[----:B------:R-:W-:Y:S05]  /*0480*/  BRA.U !UP0, `(.L_x_3) ;  /* 0x0000000108947547 */ /* 0x000fea000b800000 */
[----:B------:R-:W-:Y:S02]  /*0490*/  UISETP.GE.U32.AND UP0, UPT, UR4, 0x8, UPT ;  /* 0x000000080400788c */ /* 0x000fe4000bf06070 */
[----:B------:R-:W-:-:S04]  /*04a0*/  ULOP3.LUT UR5, UR7, 0x7, URZ, 0xc0, !UPT ;  /* 0x0000000707057892 */ /* 0x000fc8000f8ec0ff */
[----:B------:R-:W-:-:S03]  /*04b0*/  UISETP.NE.AND UP1, UPT, UR5, URZ, UPT ;  /* 0x000000ff0500728c */ /* 0x000fc6000bf25270 */
[----:B------:R-:W-:Y:S08]  /*04c0*/  BRA.U !UP0, `(.L_x_6) ;  /* 0x0000000108307547 */ /* 0x000ff0000b800000 */
[C---:B0-----:R-:W-:Y:S02]  /*04d0*/  LEA R2, R3.reuse, R0, 0x2 ;  /* 0x0000000003027211 */ /* 0x041fe400078e10ff */
[----:B------:R-:W-:-:S03]  /*04e0*/  IADD3 R3, PT, PT, R3, 0x8, RZ ;  /* 0x0000000803037810 */ /* 0x000fc60007ffe0ff */
[----:B-1----:R-:W0:Y:S04]  /*04f0*/  LDS.128 R4, [R2] ;  /* 0x0000000002047984 */ /* 0x002e280000000c00 */
[----:B------:R-:W1:Y:S01]  /*0500*/  LDS.128 R8, [R2+0x10] ;  /* 0x0000100002087984 */ /* 0x000e620000000c00 */
[----:B0-----:R-:W-:-:S04]  /*0510*/  FADD R4, R19, R4 ;  /* 0x0000000413047221 */ /* 0x001fc80000000000 */
[----:B------:R-:W-:-:S04]  /*0520*/  FADD R5, R4, R5 ;  /* 0x0000000504057221 */ /* 0x000fc80000000000 */
[----:B------:R-:W-:-:S04]  /*0530*/  FADD R6, R5, R6 ;  /* 0x0000000605067221 */ /* 0x000fc80000000000 */
[----:B------:R-:W-:-:S04]  /*0540*/  FADD R7, R6, R7 ;  /* 0x0000000706077221 */ /* 0x000fc80000000000 */
[----:B-1----:R-:W-:-:S04]  /*0550*/  FADD R8, R7, R8 ;  /* 0x0000000807087221 */ /* 0x002fc80000000000 */
[----:B------:R-:W-:-:S04]  /*0560*/  FADD R9, R8, R9 ;  /* 0x0000000908097221 */ /* 0x000fc80000000000 */
[----:B------:R-:W-:-:S04]  /*0570*/  FADD R10, R9, R10 ;  /* 0x0000000a090a7221 */ /* 0x000fc80000000000 */
[----:B------:R-:W-:-:S07]  /*0580*/  FADD R19, R10, R11 ;  /* 0x0000000b0a137221 */ /* 0x000fce0000000000 */
.L_x_6:
[----:B------:R-:W-:Y:S05]  /*0590*/  BRA.U !UP1, `(.L_x_3) ;  /* 0x0000000109507547 */ /* 0x000fea000b800000 */
[----:B------:R-:W-:Y:S02]  /*05a0*/  UISETP.GE.U32.AND UP0, UPT, UR5, 0x4, UPT ;  /* 0x000000040500788c */ /* 0x000fe4000bf06070 */
[----:B------:R-:W-:-:S04]  /*05b0*/  ULOP3.LUT UR4, UR7, 0x3, URZ, 0xc0, !UPT ;  /* 0x0000000307047892 */ /* 0x000fc8000f8ec0ff */
[----:B------:R-:W-:-:S03]  /*05c0*/  UISETP.NE.AND UP1, UPT, UR4, URZ, UPT ;  /* 0x000000ff0400728c */ /* 0x000fc6000bf25270 */
[----:B------:R-:W-:Y:S08]  /*05d0*/  BRA.U !UP0, `(.L_x_7) ;  /* 0x00000001081c7547 */ /* 0x000ff0000b800000 */
[C---:B------:R-:W-:Y:S02]  /*05e0*/  LEA R4, R3.reuse, R0, 0x2 ;  /* 0x0000000003047211 */ /* 0x040fe400078e10ff */
[----:B------:R-:W-:-:S04]  /*05f0*/  IADD3 R3, PT, PT, R3, 0x4, RZ ;  /* 0x0000000403037810 */ /* 0x000fc80007ffe0ff */
[----:B-1----:R-:W0:Y:S02]  /*0600*/  LDS.128 R4, [R4] ;  /* 0x0000000004047984 */ /* 0x002e240000000c00 */
[----:B0-----:R-:W-:-:S04]  /*0610*/  FADD R2, R19, R4 ;  /* 0x0000000413027221 */ /* 0x001fc80000000000 */
[----:B------:R-:W-:-:S04]  /*0620*/  FADD R5, R2, R5 ;  /* 0x0000000502057221 */ /* 0x000fc80000000000 */
[----:B------:R-:W-:-:S04]  /*0630*/  FADD R6, R5, R6 ;  /* 0x0000000605067221 */ /* 0x000fc80000000000 */
[----:B------:R-:W-:-:S07]  /*0640*/  FADD R19, R6, R7 ;  /* 0x0000000706137221 */ /* 0x000fce0000000000 */
.L_x_7:
[----:B------:R-:W-:Y:S05]  /*0650*/  BRA.U !UP1, `(.L_x_3) ;  /* 0x0000000109207547 */ /* 0x000fea000b800000 */
[----:B------:R-:W-:Y:S01]  /*0660*/  LEA R0, R3, R0, 0x2 ;  /* 0x0000000003007211 */ /* 0x000fe200078e10ff */
[----:B------:R-:W-:-:S12]  /*0670*/  UIADD3 UR4, UPT, UPT, -UR4, URZ, URZ ;  /* 0x000000ff04047290 */ /* 0x000fd8000fffe1ff */
.L_x_8:
[----:B0-----:R0:W2:Y:S01]  /*0680*/  LDS R2, [R0] ;  /* 0x0000000000027984 */ /* 0x0010a20000000800 */
[----:B------:R-:W-:-:S04]  /*0690*/  UIADD3 UR4, UPT, UPT, UR4, 0x1, URZ ;  /* 0x0000000104047890 */ /* 0x000fc8000fffe0ff */
[----:B------:R-:W-:Y:S01]  /*06a0*/  UISETP.NE.AND UP0, UPT, UR4, URZ, UPT ;  /* 0x000000ff0400728c */ /* 0x000fe2000bf05270 */
[----:B0-----:R-:W-:Y:S01]  /*06b0*/  IADD3 R0, PT, PT, R0, 0x4, RZ ;  /* 0x0000000400007810 */ /* 0x001fe20007ffe0ff */
[----:B--2---:R-:W-:-:S07]  /*06c0*/  FADD R19, R2, R19 ;  /* 0x0000001302137221 */ /* 0x004fce0000000000 */
[----:B------:R-:W-:Y:S05]  /*06d0*/  BRA.U UP0, `(.L_x_8) ;  /* 0xfffffffd00e87547 */ /* 0x000fea000b83ffff */
.L_x_3:
[----:B0-----:R-:W0:Y:S02]  /*06e0*/  LDC.64 R2, c[0x0][0x390] ;  /* 0x0000e400ff027b82 */ /* 0x001e240000000a00 */
[----:B0-----:R-:W-:Y:S01]  /*06f0*/  STG.E desc[UR8][R2.64], R19 ;  /* 0x0000001302007986 */ /* 0x001fe2000c101908 */
[----:B------:R-:W-:Y:S05]  /*0700*/  EXIT ;  /* 0x000000000000794d */ /* 0x000fea0003800000 */
.L_x_9:
[----:B------:R-:W-:-:S00]  /*0710*/  BRA `(.L_x_9) ;  /* 0xfffffffc00fc7947 */ /* 0x000fc0000383ffff */
[----:B------:R-:W-:-:S00]  /*0720*/  NOP ;  /* 0x0000000000007918 */ /* 0x000fc00000000000 */
        /* <DEDUP_REMOVED lines=13> */
.L_x_10:


//--------------------- .nv.shared._Z3dotPKfS0_Pfi --------------------------
	.section	.nv.shared._Z3dotPKfS0_Pfi,"aw",@nobits
	.sectionflags	@""
	.align	4
.nv.shared._Z3dotPKfS0_Pfi:
	.zero		1056


//--------------------- .nv.shared.reserved.0     --------------------------
	.section	.nv.shared.reserved.0,"aw",@nobits
	.weak		__nv_reservedSMEM_offset_0_alias
	.size		__nv_reservedSMEM_offset_0_alias, 0, 64
	.other		__nv_reservedSMEM_offset_0_alias,@"STO_CUDA_RESERVED_SHARED STV_DEFAULT"
__nv_reservedSMEM_offset_0_alias:
	.zero		0
	.zero		64


//--------------------- .nv.constant0._Z3dotPKfS0_Pfi --------------------------
	.section	.nv.constant0._Z3dotPKfS0_Pfi,"a",@progbits
	.sectionflags	@""
	.align	4
.nv.constant0._Z3dotPKfS0_Pfi:
	.zero		924


//--------------------- SYMBOLS --------------------------

	.type		.nv.reservedSmem.offset0,@object
	.size		.nv.reservedSmem.offset0,0x4
	.type		.nv.reservedSmem.cap,@object
	.size		.nv.reservedSmem.cap,0x4
